//
// Generated by NVIDIA NVVM Compiler
//
// Compiler Build ID: CL-36424714
// Cuda compilation tools, release 13.0, V13.0.88
// Based on NVVM 20.0.0
//

.version 9.0
.target sm_100
.address_size 64

	// .globl	_Z15ComputeDistancePfPS_S0_i

.visible .entry _Z15ComputeDistancePfPS_S0_i(
	.param .u64 .ptr .align 1 _Z15ComputeDistancePfPS_S0_i_param_0,
	.param .u64 .ptr .align 1 _Z15ComputeDistancePfPS_S0_i_param_1,
	.param .u64 .ptr .align 1 _Z15ComputeDistancePfPS_S0_i_param_2,
	.param .u32 _Z15ComputeDistancePfPS_S0_i_param_3
)
{
	.reg .pred 	%p<10>;
	.reg .b32 	%r<27>;
	.reg .b32 	%f<142>;
	.reg .b64 	%rd<40>;

	ld.param.u64 	%rd15, [_Z15ComputeDistancePfPS_S0_i_param_0];
	ld.param.u64 	%rd16, [_Z15ComputeDistancePfPS_S0_i_param_1];
	ld.param.u64 	%rd17, [_Z15ComputeDistancePfPS_S0_i_param_2];
	ld.param.u32 	%r18, [_Z15ComputeDistancePfPS_S0_i_param_3];
	cvta.to.global.u64 	%rd18, %rd17;
	cvta.to.global.u64 	%rd19, %rd16;
	mov.u32 	%r1, %ctaid.x;
	mov.u32 	%r2, %tid.x;
	mul.wide.u32 	%rd20, %r1, 8;
	add.s64 	%rd21, %rd19, %rd20;
	ld.global.u64 	%rd22, [%rd21];
	cvta.to.global.u64 	%rd1, %rd22;
	mul.wide.u32 	%rd23, %r2, 8;
	add.s64 	%rd24, %rd18, %rd23;
	ld.global.u64 	%rd25, [%rd24];
	cvta.to.global.u64 	%rd2, %rd25;
	setp.lt.s32 	%p1, %r18, 1;
	mov.f32 	%f141, 0f00000000;
	@%p1 bra 	$L__BB0_13;
	and.b32  	%r3, %r18, 15;
	setp.lt.u32 	%p2, %r18, 16;
	mov.b32 	%r24, 0;
	mov.f32 	%f141, 0f00000000;
	@%p2 bra 	$L__BB0_4;
	and.b32  	%r24, %r18, 2147483632;
	neg.s32 	%r22, %r24;
	add.s64 	%rd37, %rd1, 32;
	add.s64 	%rd36, %rd2, 32;
	mov.f32 	%f141, 0f00000000;
$L__BB0_3:
	.pragma "nounroll";
	ld.global.f32 	%f18, [%rd37+-32];
	ld.global.f32 	%f19, [%rd36+-32];
	sub.f32 	%f20, %f18, %f19;
	fma.rn.f32 	%f21, %f20, %f20, %f141;
	ld.global.f32 	%f22, [%rd37+-28];
	ld.global.f32 	%f23, [%rd36+-28];
	sub.f32 	%f24, %f22, %f23;
	fma.rn.f32 	%f25, %f24, %f24, %f21;
	ld.global.f32 	%f26, [%rd37+-24];
	ld.global.f32 	%f27, [%rd36+-24];
	sub.f32 	%f28, %f26, %f27;
	fma.rn.f32 	%f29, %f28, %f28, %f25;
	ld.global.f32 	%f30, [%rd37+-20];
	ld.global.f32 	%f31, [%rd36+-20];
	sub.f32 	%f32, %f30, %f31;
	fma.rn.f32 	%f33, %f32, %f32, %f29;
	ld.global.f32 	%f34, [%rd37+-16];
	ld.global.f32 	%f35, [%rd36+-16];
	sub.f32 	%f36, %f34, %f35;
	fma.rn.f32 	%f37, %f36, %f36, %f33;
	ld.global.f32 	%f38, [%rd37+-12];
	ld.global.f32 	%f39, [%rd36+-12];
	sub.f32 	%f40, %f38, %f39;
	fma.rn.f32 	%f41, %f40, %f40, %f37;
	ld.global.f32 	%f42, [%rd37+-8];
	ld.global.f32 	%f43, [%rd36+-8];
	sub.f32 	%f44, %f42, %f43;
	fma.rn.f32 	%f45, %f44, %f44, %f41;
	ld.global.f32 	%f46, [%rd37+-4];
	ld.global.f32 	%f47, [%rd36+-4];
	sub.f32 	%f48, %f46, %f47;
	fma.rn.f32 	%f49, %f48, %f48, %f45;
	ld.global.f32 	%f50, [%rd37];
	ld.global.f32 	%f51, [%rd36];
	sub.f32 	%f52, %f50, %f51;
	fma.rn.f32 	%f53, %f52, %f52, %f49;
	ld.global.f32 	%f54, [%rd37+4];
	ld.global.f32 	%f55, [%rd36+4];
	sub.f32 	%f56, %f54, %f55;
	fma.rn.f32 	%f57, %f56, %f56, %f53;
	ld.global.f32 	%f58, [%rd37+8];
	ld.global.f32 	%f59, [%rd36+8];
	sub.f32 	%f60, %f58, %f59;
	fma.rn.f32 	%f61, %f60, %f60, %f57;
	ld.global.f32 	%f62, [%rd37+12];
	ld.global.f32 	%f63, [%rd36+12];
	sub.f32 	%f64, %f62, %f63;
	fma.rn.f32 	%f65, %f64, %f64, %f61;
	ld.global.f32 	%f66, [%rd37+16];
	ld.global.f32 	%f67, [%rd36+16];
	sub.f32 	%f68, %f66, %f67;
	fma.rn.f32 	%f69, %f68, %f68, %f65;
	ld.global.f32 	%f70, [%rd37+20];
	ld.global.f32 	%f71, [%rd36+20];
	sub.f32 	%f72, %f70, %f71;
	fma.rn.f32 	%f73, %f72, %f72, %f69;
	ld.global.f32 	%f74, [%rd37+24];
	ld.global.f32 	%f75, [%rd36+24];
	sub.f32 	%f76, %f74, %f75;
	fma.rn.f32 	%f77, %f76, %f76, %f73;
	ld.global.f32 	%f78, [%rd37+28];
	ld.global.f32 	%f79, [%rd36+28];
	sub.f32 	%f80, %f78, %f79;
	fma.rn.f32 	%f141, %f80, %f80, %f77;
	add.s32 	%r22, %r22, 16;
	add.s64 	%rd37, %rd37, 64;
	add.s64 	%rd36, %rd36, 64;
	setp.ne.s32 	%p3, %r22, 0;
	@%p3 bra 	$L__BB0_3;
$L__BB0_4:
	setp.eq.s32 	%p4, %r3, 0;
	@%p4 bra 	$L__BB0_13;
	and.b32  	%r9, %r18, 7;
	setp.lt.u32 	%p5, %r3, 8;
	@%p5 bra 	$L__BB0_7;
	mul.wide.u32 	%rd26, %r24, 4;
	add.s64 	%rd27, %rd1, %rd26;
	ld.global.f32 	%f82, [%rd27];
	add.s64 	%rd28, %rd2, %rd26;
	ld.global.f32 	%f83, [%rd28];
	sub.f32 	%f84, %f82, %f83;
	fma.rn.f32 	%f85, %f84, %f84, %f141;
	ld.global.f32 	%f86, [%rd27+4];
	ld.global.f32 	%f87, [%rd28+4];
	sub.f32 	%f88, %f86, %f87;
	fma.rn.f32 	%f89, %f88, %f88, %f85;
	ld.global.f32 	%f90, [%rd27+8];
	ld.global.f32 	%f91, [%rd28+8];
	sub.f32 	%f92, %f90, %f91;
	fma.rn.f32 	%f93, %f92, %f92, %f89;
	ld.global.f32 	%f94, [%rd27+12];
	ld.global.f32 	%f95, [%rd28+12];
	sub.f32 	%f96, %f94, %f95;
	fma.rn.f32 	%f97, %f96, %f96, %f93;
	ld.global.f32 	%f98, [%rd27+16];
	ld.global.f32 	%f99, [%rd28+16];
	sub.f32 	%f100, %f98, %f99;
	fma.rn.f32 	%f101, %f100, %f100, %f97;
	ld.global.f32 	%f102, [%rd27+20];
	ld.global.f32 	%f103, [%rd28+20];
	sub.f32 	%f104, %f102, %f103;
	fma.rn.f32 	%f105, %f104, %f104, %f101;
	ld.global.f32 	%f106, [%rd27+24];
	ld.global.f32 	%f107, [%rd28+24];
	sub.f32 	%f108, %f106, %f107;
	fma.rn.f32 	%f109, %f108, %f108, %f105;
	ld.global.f32 	%f110, [%rd27+28];
	ld.global.f32 	%f111, [%rd28+28];
	sub.f32 	%f112, %f110, %f111;
	fma.rn.f32 	%f141, %f112, %f112, %f109;
	add.s32 	%r24, %r24, 8;
$L__BB0_7:
	setp.eq.s32 	%p6, %r9, 0;
	@%p6 bra 	$L__BB0_13;
	and.b32  	%r12, %r18, 3;
	setp.lt.u32 	%p7, %r9, 4;
	@%p7 bra 	$L__BB0_10;
	mul.wide.u32 	%rd29, %r24, 4;
	add.s64 	%rd30, %rd1, %rd29;
	ld.global.f32 	%f114, [%rd30];
	add.s64 	%rd31, %rd2, %rd29;
	ld.global.f32 	%f115, [%rd31];
	sub.f32 	%f116, %f114, %f115;
	fma.rn.f32 	%f117, %f116, %f116, %f141;
	ld.global.f32 	%f118, [%rd30+4];
	ld.global.f32 	%f119, [%rd31+4];
	sub.f32 	%f120, %f118, %f119;
	fma.rn.f32 	%f121, %f120, %f120, %f117;
	ld.global.f32 	%f122, [%rd30+8];
	ld.global.f32 	%f123, [%rd31+8];
	sub.f32 	%f124, %f122, %f123;
	fma.rn.f32 	%f125, %f124, %f124, %f121;
	ld.global.f32 	%f126, [%rd30+12];
	ld.global.f32 	%f127, [%rd31+12];
	sub.f32 	%f128, %f126, %f127;
	fma.rn.f32 	%f141, %f128, %f128, %f125;
	add.s32 	%r24, %r24, 4;
$L__BB0_10:
	setp.eq.s32 	%p8, %r12, 0;
	@%p8 bra 	$L__BB0_13;
	mul.wide.u32 	%rd32, %r24, 4;
	add.s64 	%rd39, %rd2, %rd32;
	add.s64 	%rd38, %rd1, %rd32;
	neg.s32 	%r26, %r12;
$L__BB0_12:
	.pragma "nounroll";
	ld.global.f32 	%f129, [%rd38];
	ld.global.f32 	%f130, [%rd39];
	sub.f32 	%f131, %f129, %f130;
	fma.rn.f32 	%f141, %f131, %f131, %f141;
	add.s64 	%rd39, %rd39, 4;
	add.s64 	%rd38, %rd38, 4;
	add.s32 	%r26, %r26, 1;
	setp.ne.s32 	%p9, %r26, 0;
	@%p9 bra 	$L__BB0_12;
$L__BB0_13:
	cvta.to.global.u64 	%rd33, %rd15;
	sqrt.rn.f32 	%f132, %f141;
	mov.u32 	%r20, %ntid.x;
	mad.lo.s32 	%r21, %r1, %r20, %r2;
	mul.wide.u32 	%rd34, %r21, 4;
	add.s64 	%rd35, %rd33, %rd34;
	st.global.f32 	[%rd35], %f132;
	ret;

}


// ===== COMPILED SASS (sm_100) =====

	.target	sm_100

	.elftype	@"ET_EXEC"


//--------------------- .note.nv.tkinfo           --------------------------
	.section	.note.nv.tkinfo,"",@"SHT_NOTE"
	.sectionflags	@"SHF_NOTE_NV_TKINFO"
	.tkinfo
        /*0018*/ 	.word	0x00000002
        /*0030*/ 	.string	""
        /*0030*/ 	.string	"ptxas"
        /*0030*/ 	.string	"Cuda compilation tools, release 13.0, V13.0.88"
        /*0030*/ 	.string	"Build cuda_13.0.r13.0/compiler.36424714_0"
        /*0030*/ 	.string	"-arch sm_100 -m 64 "



//--------------------- .note.nv.cuinfo           --------------------------
	.section	.note.nv.cuinfo,"",@"SHT_NOTE"
	.sectionflags	@"SHF_NOTE_NV_CUINFO"
        /*0018*/ 	.short	0x0002
        /*001a*/ 	.short	0x0064
        /*001c*/ 	.short	0x0082
	.zero		2


//--------------------- .nv.info                  --------------------------
	.section	.nv.info,"",@"SHT_CUDA_INFO"
	.align	4


	//----- nvinfo : EIATTR_REGCOUNT
	.align		4
        /*0000*/ 	.byte	0x04, 0x2f
        /*0002*/ 	.short	(.L_1 - .L_0)
	.align		4
.L_0:
        /*0004*/ 	.word	index@(_Z15ComputeDistancePfPS_S0_i)
        /*0008*/ 	.word	0x00000020


	//----- nvinfo : EIATTR_FRAME_SIZE
	.align		4
.L_1:
        /*000c*/ 	.byte	0x04, 0x11
        /*000e*/ 	.short	(.L_3 - .L_2)
	.align		4
.L_2:
        /*0010*/ 	.word	index@($__internal_0_$__cuda_sm20_sqrt_rn_f32_slowpath)
        /*0014*/ 	.word	0x00000000


	//----- nvinfo : EIATTR_FRAME_SIZE
	.align		4
.L_3:
        /*0018*/ 	.byte	0x04, 0x11
        /*001a*/ 	.short	(.L_5 - .L_4)
	.align		4
.L_4:
        /*001c*/ 	.word	index@(_Z15ComputeDistancePfPS_S0_i)
        /*0020*/ 	.word	0x00000000


	//----- nvinfo : EIATTR_MIN_STACK_SIZE
	.align		4
.L_5:
        /*0024*/ 	.byte	0x04, 0x12
        /*0026*/ 	.short	(.L_7 - .L_6)
	.align		4
.L_6:
        /*0028*/ 	.word	index@(_Z15ComputeDistancePfPS_S0_i)
        /*002c*/ 	.word	0x00000000
.L_7:


//--------------------- .nv.compat                --------------------------
	.section	.nv.compat,"",@"SHT_CUDA_COMPAT_INFO"
	.align	4
        /*0000*/ 	.byte	0x02, 0x09, 0x00, 0x00, 0x02, 0x02, 0x01, 0x00, 0x02, 0x05, 0x05, 0x00, 0x03, 0x07, 0x01, 0x01
        /*0010*/ 	.byte	0x02, 0x03, 0x00, 0x00, 0x02, 0x06, 0x01, 0x00, 0x04, 0x0b, 0x08, 0x00, 0x01, 0x00, 0x00, 0x00
        /*0020*/ 	.byte	0x00, 0x00, 0x00, 0x00


//--------------------- .nv.info._Z15ComputeDistancePfPS_S0_i --------------------------
	.section	.nv.info._Z15ComputeDistancePfPS_S0_i,"",@"SHT_CUDA_INFO"
	.sectionflags	@""
	.align	4


	//----- nvinfo : EIATTR_CUDA_API_VERSION
	.align		4
        /*0000*/ 	.byte	0x04, 0x37
        /*0002*/ 	.short	(.L_9 - .L_8)
.L_8:
        /*0004*/ 	.word	0x00000082


	//----- nvinfo : EIATTR_KPARAM_INFO
	.align		4
.L_9:
        /*0008*/ 	.byte	0x04, 0x17
        /*000a*/ 	.short	(.L_11 - .L_10)
.L_10:
        /*000c*/ 	.word	0x00000000
        /*0010*/ 	.short	0x0003
        /*0012*/ 	.short	0x0018
        /*0014*/ 	.byte	0x00, 0xf0, 0x11, 0x00


	//----- nvinfo : EIATTR_KPARAM_INFO
	.align		4
.L_11:
        /*0018*/ 	.byte	0x04, 0x17
        /*001a*/ 	.short	(.L_13 - .L_12)
.L_12:
        /*001c*/ 	.word	0x00000000
        /*0020*/ 	.short	0x0002
        /*0022*/ 	.short	0x0010
        /*0024*/ 	.byte	0x00, 0xf5, 0x21, 0x00


	//----- nvinfo : EIATTR_KPARAM_INFO
	.align		4
.L_13:
        /*0028*/ 	.byte	0x04, 0x17
        /*002a*/ 	.short	(.L_15 - .L_14)
.L_14:
        /*002c*/ 	.word	0x00000000
        /*0030*/ 	.short	0x0001
        /*0032*/ 	.short	0x0008
        /*0034*/ 	.byte	0x00, 0xf5, 0x21, 0x00


	//----- nvinfo : EIATTR_KPARAM_INFO
	.align		4
.L_15:
        /*0038*/ 	.byte	0x04, 0x17
        /*003a*/ 	.short	(.L_17 - .L_16)
.L_16:
        /*003c*/ 	.word	0x00000000
        /*0040*/ 	.short	0x0000
        /*0042*/ 	.short	0x0000
        /*0044*/ 	.byte	0x00, 0xf5, 0x21, 0x00


	//----- nvinfo : EIATTR_SPARSE_MMA_MASK
	.align		4
.L_17:
        /*0048*/ 	.byte	0x03, 0x50
        /*004a*/ 	.short	0x0000


	//----- nvinfo : EIATTR_MAXREG_COUNT
	.align		4
        /*004c*/ 	.byte	0x03, 0x1b
        /*004e*/ 	.short	0x00ff


	//----- nvinfo : EIATTR_MERCURY_ISA_VERSION
	.align		4
        /*0050*/ 	.byte	0x03, 0x5f
        /*0052*/ 	.short	0x0101


	//----- nvinfo : EIATTR_VRC_CTA_INIT_COUNT
	.align		4
        /*0054*/ 	.byte	0x02, 0x4a
	.zero		1
	.zero		1


	//----- nvinfo : EIATTR_EXIT_INSTR_OFFSETS
	.align		4
        /*0058*/ 	.byte	0x04, 0x1c
        /*005a*/ 	.short	(.L_19 - .L_18)


	//   ....[0]....
.L_18:
        /*005c*/ 	.word	0x00000c90


	//----- nvinfo : EIATTR_CRS_STACK_SIZE
	.align		4
.L_19:
        /*0060*/ 	.byte	0x04, 0x1e
        /*0062*/ 	.short	(.L_21 - .L_20)
.L_20:
        /*0064*/ 	.word	0x00000000


	//----- nvinfo : EIATTR_CBANK_PARAM_SIZE
	.align		4
.L_21:
        /*0068*/ 	.byte	0x03, 0x19
        /*006a*/ 	.short	0x001c


	//----- nvinfo : EIATTR_PARAM_CBANK
	.align		4
        /*006c*/ 	.byte	0x04, 0x0a
        /*006e*/ 	.short	(.L_23 - .L_22)
	.align		4
.L_22:
        /*0070*/ 	.word	index@(.nv.constant0._Z15ComputeDistancePfPS_S0_i)
        /*0074*/ 	.short	0x0380
        /*0076*/ 	.short	0x001c


	//----- nvinfo : EIATTR_SW_WAR
	.align		4
.L_23:
        /*0078*/ 	.byte	0x04, 0x36
        /*007a*/ 	.short	(.L_25 - .L_24)
.L_24:
        /*007c*/ 	.word	0x00000008
.L_25:


//--------------------- .nv.callgraph             --------------------------
	.section	.nv.callgraph,"",@"SHT_CUDA_CALLGRAPH"
	.align	4
	.sectionentsize	8
	.align		4
        /*0000*/ 	.word	0x00000000
	.align		4
        /*0004*/ 	.word	0xffffffff
	.align		4
        /*0008*/ 	.word	0x00000000
	.align		4
        /*000c*/ 	.word	0xfffffffe
	.align		4
        /*0010*/ 	.word	0x00000000
	.align		4
        /*0014*/ 	.word	0xfffffffd
	.align		4
        /*0018*/ 	.word	0x00000000
	.align		4
        /*001c*/ 	.word	0xfffffffc


//--------------------- .text._Z15ComputeDistancePfPS_S0_i --------------------------
	.section	.text._Z15ComputeDistancePfPS_S0_i,"ax",@progbits
	.align	128
        .global         _Z15ComputeDistancePfPS_S0_i
        .type           _Z15ComputeDistancePfPS_S0_i,@function
        .size           _Z15ComputeDistancePfPS_S0_i,(.L_x_11 - _Z15ComputeDistancePfPS_S0_i)
        .other          _Z15ComputeDistancePfPS_S0_i,@"STO_CUDA_ENTRY STV_DEFAULT"
_Z15ComputeDistancePfPS_S0_i:
.text._Z15ComputeDistancePfPS_S0_i:
[----:B------:R-:W-:Y:S01]  /*0000*/  LDC R1, c[0x0][0x37c] ;  /* 0x0000df00ff017b82 */ /* 0x000fe20000000800 */
[----:B------:R-:W0:Y:S01]  /*0010*/  LDCU UR4, c[0x0][0x398] ;  /* 0x00007300ff0477ac */ /* 0x000e220008000800 */
[----:B------:R-:W1:Y:S01]  /*0020*/  S2R R10, SR_CTAID.X ;  /* 0x00000000000a7919 */ /* 0x000e620000002500 */
[----:B------:R-:W-:Y:S01]  /*0030*/  HFMA2 R12, -RZ, RZ, 0, 0 ;  /* 0x00000000ff0c7431 */ /* 0x000fe200000001ff */
[----:B------:R-:W2:Y:S01]  /*0040*/  LDCU.64 UR8, c[0x0][0x358] ;  /* 0x00006b00ff0877ac */ /* 0x000ea20008000a00 */
[----:B------:R-:W3:Y:S01]  /*0050*/  S2R R11, SR_TID.X ;  /* 0x00000000000b7919 */ /* 0x000ee20000002100 */
[----:B0-----:R-:W-:-:S09]  /*0060*/  UISETP.GE.AND UP0, UPT, UR4, 0x1, UPT ;  /* 0x000000010400788c */ /* 0x001fd2000bf06270 */
[----:B--2---:R-:W-:Y:S05]  /*0070*/  BRA.U !UP0, `(.L_x_0) ;  /* 0x0000000908b87547 */ /* 0x004fea000b800000 */
[----:B------:R-:W1:Y:S08]  /*0080*/  LDC.64 R4, c[0x0][0x388] ;  /* 0x0000e200ff047b82 */ /* 0x000e700000000a00 */
[----:B------:R-:W3:Y:S01]  /*0090*/  LDC.64 R6, c[0x0][0x390] ;  /* 0x0000e400ff067b82 */ /* 0x000ee20000000a00 */
[----:B-1----:R-:W-:-:S06]  /*00a0*/  IMAD.WIDE.U32 R4, R10, 0x8, R4 ;  /* 0x000000080a047825 */ /* 0x002fcc00078e0004 */
[----:B------:R-:W5:Y:S01]  /*00b0*/  LDG.E.64 R4, desc[UR8][R4.64] ;  /* 0x0000000804047981 */ /* 0x000f62000c1e1b00 */
[----:B---3--:R-:W-:-:S06]  /*00c0*/  IMAD.WIDE.U32 R6, R11, 0x8, R6 ;  /* 0x000000080b067825 */ /* 0x008fcc00078e0006 */
[----:B------:R-:W5:Y:S01]  /*00d0*/  LDG.E.64 R6, desc[UR8][R6.64] ;  /* 0x0000000806067981 */ /* 0x000f62000c1e1b00 */
[----:B------:R-:W-:Y:S01]  /*00e0*/  UISETP.GE.U32.AND UP1, UPT, UR4, 0x10, UPT ;  /* 0x000000100400788c */ /* 0x000fe2000bf26070 */
[----:B------:R-:W-:Y:S01]  /*00f0*/  CS2R R12, SRZ ;  /* 0x00000000000c7805 */ /* 0x000fe2000001ff00 */
[----:B------:R-:W-:-:S04]  /*0100*/  ULOP3.LUT UR5, UR4, 0xf, URZ, 0xc0, !UPT ;  /* 0x0000000f04057892 */ /* 0x000fc8000f8ec0ff */
[----:B------:R-:W-:-:S03]  /*0110*/  UISETP.NE.AND UP0, UPT, UR5, URZ, UPT ;  /* 0x000000ff0500728c */ /* 0x000fc6000bf05270 */
[----:B------:R-:W-:Y:S08]  /*0120*/  BRA.U !UP1, `(.L_x_1) ;  /* 0x00000005093c7547 */ /* 0x000ff0000b800000 */
[----:B------:R-:W-:Y:S01]  /*0130*/  ULOP3.LUT UR6, UR4, 0x7ffffff0, URZ, 0xc0, !UPT ;  /* 0x7ffffff004067892 */ /* 0x000fe2000f8ec0ff */
[----:B-----5:R-:W-:Y:S02]  /*0140*/  IADD3 R2, P0, PT, R4, 0x20, RZ ;  /* 0x0000002004027810 */ /* 0x020fe40007f1e0ff */
[----:B------:R-:W-:Y:S01]  /*0150*/  IADD3 R8, P1, PT, R6, 0x20, RZ ;  /* 0x0000002006087810 */ /* 0x000fe20007f3e0ff */
[----:B------:R-:W-:Y:S01]  /*0160*/  UIADD3 UR7, UPT, UPT, -UR6, URZ, URZ ;  /* 0x000000ff06077290 */ /* 0x000fe2000fffe1ff */
[----:B------:R-:W-:Y:S02]  /*0170*/  MOV R12, RZ ;  /* 0x000000ff000c7202 */ /* 0x000fe40000000f00 */
[----:B------:R-:W-:Y:S02]  /*0180*/  IADD3.X R3, PT, PT, RZ, R5, RZ, P0, !PT ;  /* 0x00000005ff037210 */ /* 0x000fe400007fe4ff */
[----:B------:R-:W-:Y:S02]  /*0190*/  IADD3.X R9, PT, PT, RZ, R7, RZ, P1, !PT ;  /* 0x00000007ff097210 */ /* 0x000fe40000ffe4ff */
[----:B------:R-:W-:-:S07]  /*01a0*/  MOV R13, UR6 ;  /* 0x00000006000d7c02 */ /* 0x000fce0008000f00 */
.L_x_2:
[----:B------:R-:W2:Y:S04]  /*01b0*/  LDG.E R0, desc[UR8][R2.64+-0x20] ;  /* 0xffffe00802007981 */ /* 0x000ea8000c1e1900 */
[----:B------:R-:W2:Y:S04]  /*01c0*/  LDG.E R15, desc[UR8][R8.64+-0x20] ;  /* 0xffffe008080f7981 */ /* 0x000ea8000c1e1900 */
[----:B------:R-:W3:Y:S04]  /*01d0*/  LDG.E R19, desc[UR8][R2.64+-0x1c] ;  /* 0xffffe40802137981 */ /* 0x000ee8000c1e1900 */
[----:B------:R-:W3:Y:S04]  /*01e0*/  LDG.E R24, desc[UR8][R8.64+-0x1c] ;  /* 0xffffe40808187981 */ /* 0x000ee8000c1e1900 */
[----:B------:R-:W4:Y:S04]  /*01f0*/  LDG.E R23, desc[UR8][R2.64+-0x18] ;  /* 0xffffe80802177981 */ /* 0x000f28000c1e1900 */
[----:B------:R-:W4:Y:S04]  /*0200*/  LDG.E R22, desc[UR8][R8.64+-0x18] ;  /* 0xffffe80808167981 */ /* 0x000f28000c1e1900 */
[----:B------:R-:W5:Y:S04]  /*0210*/  LDG.E R27, desc[UR8][R2.64+-0x14] ;  /* 0xffffec08021b7981 */ /* 0x000f68000c1e1900 */
[----:B------:R-:W5:Y:S04]  /*0220*/  LDG.E R18, desc[UR8][R8.64+-0x14] ;  /* 0xffffec0808127981 */ /* 0x000f68000c1e1900 */
[----:B------:R-:W5:Y:S04]  /*0230*/  LDG.E R20, desc[UR8][R2.64+-0x10] ;  /* 0xfffff00802147981 */ /* 0x000f68000c1e1900 */
[----:B------:R-:W5:Y:S04]  /*0240*/  LDG.E R25, desc[UR8][R8.64+-0x10] ;  /* 0xfffff00808197981 */ /* 0x000f68000c1e1900 */
[----:B------:R-:W5:Y:S04]  /*0250*/  LDG.E R16, desc[UR8][R2.64+-0xc] ;  /* 0xfffff40802107981 */ /* 0x000f68000c1e1900 */
[----:B------:R-:W5:Y:S01]  /*0260*/  LDG.E R21, desc[UR8][R8.64+-0xc] ;  /* 0xfffff40808157981 */ /* 0x000f62000c1e1900 */
[----:B--2---:R-:W-:-:S03]  /*0270*/  FADD R17, R0, -R15 ;  /* 0x8000000f00117221 */ /* 0x004fc60000000000 */
[----:B------:R-:W2:Y:S04]  /*0280*/  LDG.E R0, desc[UR8][R2.64+-0x8] ;  /* 0xfffff80802007981 */ /* 0x000ea8000c1e1900 */
[----:B------:R-:W2:Y:S01]  /*0290*/  LDG.E R15, desc[UR8][R8.64+-0x8] ;  /* 0xfffff808080f7981 */ /* 0x000ea2000c1e1900 */
[----:B------:R-:W-:Y:S01]  /*02a0*/  FFMA R14, R17, R17, R12 ;  /* 0x00000011110e7223 */ /* 0x000fe2000000000c */
[----:B---3--:R-:W-:Y:S02]  /*02b0*/  FADD R19, R19, -R24 ;  /* 0x8000001813137221 */ /* 0x008fe40000000000 */
[----:B------:R-:W3:Y:S04]  /*02c0*/  LDG.E R12, desc[UR8][R2.64+-0x4] ;  /* 0xfffffc08020c7981 */ /* 0x000ee8000c1e1900 */
[----:B------:R-:W3:Y:S01]  /*02d0*/  LDG.E R17, desc[UR8][R8.64+-0x4] ;  /* 0xfffffc0808117981 */ /* 0x000ee2000c1e1900 */
[----:B------:R-:W-:-:S03]  /*02e0*/  FFMA R24, R19, R19, R14 ;  /* 0x0000001313187223 */ /* 0x000fc6000000000e */
[----:B------:R-:W3:Y:S04]  /*02f0*/  LDG.E R14, desc[UR8][R2.64] ;  /* 0x00000008020e7981 */ /* 0x000ee8000c1e1900 */
[----:B------:R-:W3:Y:S01]  /*0300*/  LDG.E R19, desc[UR8][R8.64] ;  /* 0x0000000808137981 */ /* 0x000ee2000c1e1900 */
[----:B----4-:R-:W-:Y:S01]  /*0310*/  FADD R23, R23, -R22 ;  /* 0x8000001617177221 */ /* 0x010fe20000000000 */
[----:B-----5:R-:W-:Y:S02]  /*0320*/  FADD R27, R27, -R18 ;  /* 0x800000121b1b7221 */ /* 0x020fe40000000000 */
[----:B------:R-:W4:Y:S01]  /*0330*/  LDG.E R18, desc[UR8][R2.64+0x4] ;  /* 0x0000040802127981 */ /* 0x000f22000c1e1900 */
[----:B------:R-:W-:-:S03]  /*0340*/  FFMA R24, R23, R23, R24 ;  /* 0x0000001717187223 */ /* 0x000fc60000000018 */
[----:B------:R-:W4:Y:S01]  /*0350*/  LDG.E R23, desc[UR8][R8.64+0x4] ;  /* 0x0000040808177981 */ /* 0x000f22000c1e1900 */
[----:B------:R-:W-:Y:S01]  /*0360*/  FFMA R24, R27, R27, R24 ;  /* 0x0000001b1b187223 */ /* 0x000fe20000000018 */
[----:B------:R-:W-:Y:S02]  /*0370*/  FADD R27, R20, -R25 ;  /* 0x80000019141b7221 */ /* 0x000fe40000000000 */
[----:B------:R-:W5:Y:S02]  /*0380*/  LDG.E R25, desc[UR8][R2.64+0x8] ;  /* 0x0000080802197981 */ /* 0x000f64000c1e1900 */
[----:B------:R-:W-:Y:S02]  /*0390*/  FFMA R24, R27, R27, R24 ;  /* 0x0000001b1b187223 */ /* 0x000fe40000000018 */
[----:B------:R-:W5:Y:S01]  /*03a0*/  LDG.E R20, desc[UR8][R8.64+0x8] ;  /* 0x0000080808147981 */ /* 0x000f62000c1e1900 */
[----:B------:R-:W-:-:S03]  /*03b0*/  FADD R27, R16, -R21 ;  /* 0x80000015101b7221 */ /* 0x000fc60000000000 */
[----:B------:R-:W5:Y:S01]  /*03c0*/  LDG.E R21, desc[UR8][R2.64+0xc] ;  /* 0x00000c0802157981 */ /* 0x000f62000c1e1900 */
[----:B------:R-:W-:-:S03]  /*03d0*/  FFMA R24, R27, R27, R24 ;  /* 0x0000001b1b187223 */ /* 0x000fc60000000018 */
[----:B------:R-:W5:Y:S04]  /*03e0*/  LDG.E R16, desc[UR8][R8.64+0xc] ;  /* 0x00000c0808107981 */ /* 0x000f68000c1e1900 */
[----:B------:R-:W5:Y:S01]  /*03f0*/  LDG.E R22, desc[UR8][R2.64+0x1c] ;  /* 0x00001c0802167981 */ /* 0x000f62000c1e1900 */
[----:B--2---:R-:W-:-:S03]  /*0400*/  FADD R27, R0, -R15 ;  /* 0x8000000f001b7221 */ /* 0x004fc60000000000 */
[----:B------:R-:W2:Y:S01]  /*0410*/  LDG.E R0, desc[UR8][R2.64+0x10] ;  /* 0x0000100802007981 */ /* 0x000ea2000c1e1900 */
[----:B------:R-:W-:-:S03]  /*0420*/  FFMA R24, R27, R27, R24 ;  /* 0x0000001b1b187223 */ /* 0x000fc60000000018 */
[----:B------:R-:W2:Y:S01]  /*0430*/  LDG.E R15, desc[UR8][R8.64+0x10] ;  /* 0x00001008080f7981 */ /* 0x000ea2000c1e1900 */
[----:B---3--:R-:W-:-:S03]  /*0440*/  FADD R27, R12, -R17 ;  /* 0x800000110c1b7221 */ /* 0x008fc60000000000 */
[----:B------:R-:W3:Y:S01]  /*0450*/  LDG.E R17, desc[UR8][R2.64+0x14] ;  /* 0x0000140802117981 */ /* 0x000ee2000c1e1900 */
[----:B------:R-:W-:-:S03]  /*0460*/  FFMA R24, R27, R27, R24 ;  /* 0x0000001b1b187223 */ /* 0x000fc60000000018 */
[----:B------:R-:W3:Y:S01]  /*0470*/  LDG.E R12, desc[UR8][R8.64+0x14] ;  /* 0x00001408080c7981 */ /* 0x000ee2000c1e1900 */
[----:B------:R-:W-:-:S03]  /*0480*/  FADD R27, R14, -R19 ;  /* 0x800000130e1b7221 */ /* 0x000fc60000000000 */
[----:B------:R0:W3:Y:S04]  /*0490*/  LDG.E R19, desc[UR8][R2.64+0x18] ;  /* 0x0000180802137981 */ /* 0x0000e8000c1e1900 */
[----:B------:R-:W3:Y:S01]  /*04a0*/  LDG.E R14, desc[UR8][R8.64+0x18] ;  /* 0x00001808080e7981 */ /* 0x000ee2000c1e1900 */
[----:B------:R-:W-:-:S03]  /*04b0*/  FFMA R24, R27, R27, R24 ;  /* 0x0000001b1b187223 */ /* 0x000fc60000000018 */
[----:B------:R1:W3:Y:S01]  /*04c0*/  LDG.E R27, desc[UR8][R8.64+0x1c] ;  /* 0x00001c08081b7981 */ /* 0x0002e2000c1e1900 */
[----:B----4-:R-:W-:-:S04]  /*04d0*/  FADD R23, R18, -R23 ;  /* 0x8000001712177221 */ /* 0x010fc80000000000 */
[----:B------:R-:W-:Y:S01]  /*04e0*/  FFMA R24, R23, R23, R24 ;  /* 0x0000001717187223 */ /* 0x000fe20000000018 */
[----:B-----5:R-:W-:-:S04]  /*04f0*/  FADD R25, R25, -R20 ;  /* 0x8000001419197221 */ /* 0x020fc80000000000 */
[----:B------:R-:W-:Y:S01]  /*0500*/  FFMA R24, R25, R25, R24 ;  /* 0x0000001919187223 */ /* 0x000fe20000000018 */
[----:B------:R-:W-:Y:S01]  /*0510*/  FADD R21, R21, -R16 ;  /* 0x8000001015157221 */ /* 0x000fe20000000000 */
[----:B------:R-:W-:-:S03]  /*0520*/  UIADD3 UR7, UPT, UPT, UR7, 0x10, URZ ;  /* 0x0000001007077890 */ /* 0x000fc6000fffe0ff */
[----:B------:R-:W-:Y:S01]  /*0530*/  FFMA R24, R21, R21, R24 ;  /* 0x0000001515187223 */ /* 0x000fe20000000018 */
[----:B------:R-:W-:Y:S01]  /*0540*/  UISETP.NE.AND UP1, UPT, UR7, URZ, UPT ;  /* 0x000000ff0700728c */ /* 0x000fe2000bf25270 */
[----:B0-----:R-:W-:Y:S02]  /*0550*/  IADD3 R2, P0, PT, R2, 0x40, RZ ;  /* 0x0000004002027810 */ /* 0x001fe40007f1e0ff */
[----:B-1----:R-:W-:Y:S02]  /*0560*/  IADD3 R8, P1, PT, R8, 0x40, RZ ;  /* 0x0000004008087810 */ /* 0x002fe40007f3e0ff */
[----:B------:R-:W-:Y:S02]  /*0570*/  IADD3.X R3, PT, PT, RZ, R3, RZ, P0, !PT ;  /* 0x00000003ff037210 */ /* 0x000fe400007fe4ff */
[----:B------:R-:W-:Y:S01]  /*0580*/  IADD3.X R9, PT, PT, RZ, R9, RZ, P1, !PT ;  /* 0x00000009ff097210 */ /* 0x000fe20000ffe4ff */
[----:B--2---:R-:W-:-:S04]  /*0590*/  FADD R15, R0, -R15 ;  /* 0x8000000f000f7221 */ /* 0x004fc80000000000 */
[----:B------:R-:W-:Y:S01]  /*05a0*/  FFMA R24, R15, R15, R24 ;  /* 0x0000000f0f187223 */ /* 0x000fe20000000018 */
[----:B---3--:R-:W-:-:S04]  /*05b0*/  FADD R17, R17, -R12 ;  /* 0x8000000c11117221 */ /* 0x008fc80000000000 */
[----:B------:R-:W-:Y:S01]  /*05c0*/  FFMA R24, R17, R17, R24 ;  /* 0x0000001111187223 */ /* 0x000fe20000000018 */
[----:B------:R-:W-:-:S04]  /*05d0*/  FADD R19, R19, -R14 ;  /* 0x8000000e13137221 */ /* 0x000fc80000000000 */
[----:B------:R-:W-:Y:S01]  /*05e0*/  FFMA R24, R19, R19, R24 ;  /* 0x0000001313187223 */ /* 0x000fe20000000018 */
[----:B------:R-:W-:-:S04]  /*05f0*/  FADD R27, R22, -R27 ;  /* 0x8000001b161b7221 */ /* 0x000fc80000000000 */
[----:B------:R-:W-:Y:S01]  /*0600*/  FFMA R12, R27, R27, R24 ;  /* 0x0000001b1b0c7223 */ /* 0x000fe20000000018 */
[----:B------:R-:W-:Y:S06]  /*0610*/  BRA.U UP1, `(.L_x_2) ;  /* 0xfffffff901e47547 */ /* 0x000fec000b83ffff */
.L_x_1:
[----:B------:R-:W-:Y:S05]  /*0620*/  BRA.U !UP0, `(.L_x_0) ;  /* 0x00000005084c7547 */ /* 0x000fea000b800000 */
[----:B------:R-:W-:Y:S02]  /*0630*/  UISETP.GE.U32.AND UP0, UPT, UR5, 0x8, UPT ;  /* 0x000000080500788c */ /* 0x000fe4000bf06070 */
[----:B------:R-:W-:-:S04]  /*0640*/  ULOP3.LUT UR6, UR4, 0x7, URZ, 0xc0, !UPT ;  /* 0x0000000704067892 */ /* 0x000fc8000f8ec0ff */
[----:B------:R-:W-:-:S03]  /*0650*/  UISETP.NE.AND UP1, UPT, UR6, URZ, UPT ;  /* 0x000000ff0600728c */ /* 0x000fc6000bf25270 */
[----:B------:R-:W-:Y:S08]  /*0660*/  BRA.U !UP0, `(.L_x_3) ;  /* 0x00000001088c7547 */ /* 0x000ff0000b800000 */
[----:B-----5:R-:W-:-:S04]  /*0670*/  IMAD.WIDE.U32 R8, R13, 0x4, R4 ;  /* 0x000000040d087825 */ /* 0x020fc800078e0004 */
[C---:B------:R-:W-:Y:S01]  /*0680*/  IMAD.WIDE.U32 R2, R13.reuse, 0x4, R6 ;  /* 0x000000040d027825 */ /* 0x040fe200078e0006 */
[----:B------:R-:W2:Y:S04]  /*0690*/  LDG.E R26, desc[UR8][R8.64] ;  /* 0x00000008081a7981 */ /* 0x000ea8000c1e1900 */
[----:B------:R-:W2:Y:S04]  /*06a0*/  LDG.E R29, desc[UR8][R2.64] ;  /* 0x00000008021d7981 */ /* 0x000ea8000c1e1900 */
[----:B------:R-:W3:Y:S04]  /*06b0*/  LDG.E R22, desc[UR8][R8.64+0x4] ;  /* 0x0000040808167981 */ /* 0x000ee8000c1e1900 */
[----:B------:R-:W3:Y:S04]  /*06c0*/  LDG.E R23, desc[UR8][R2.64+0x4] ;  /* 0x0000040802177981 */ /* 0x000ee8000c1e1900 */
[----:B------:R-:W4:Y:S04]  /*06d0*/  LDG.E R21, desc[UR8][R8.64+0x8] ;  /* 0x0000080808157981 */ /* 0x000f28000c1e1900 */
        /* <DEDUP_REMOVED lines=10> */
[----:B------:R-:W4:Y:S01]  /*0780*/  LDG.E R27, desc[UR8][R2.64+0x1c] ;  /* 0x00001c08021b7981 */ /* 0x000f22000c1e1900 */
[----:B------:R-:W-:Y:S01]  /*0790*/  IADD3 R13, PT, PT, R13, 0x8, RZ ;  /* 0x000000080d0d7810 */ /* 0x000fe20007ffe0ff */
[----:B--2---:R-:W-:-:S04]  /*07a0*/  FADD R29, R26, -R29 ;  /* 0x8000001d1a1d7221 */ /* 0x004fc80000000000 */
[----:B------:R-:W-:Y:S01]  /*07b0*/  FFMA R12, R29, R29, R12 ;  /* 0x0000001d1d0c7223 */ /* 0x000fe2000000000c */
[----:B---3--:R-:W-:-:S04]  /*07c0*/  FADD R23, R22, -R23 ;  /* 0x8000001716177221 */ /* 0x008fc80000000000 */
[----:B------:R-:W-:Y:S01]  /*07d0*/  FFMA R12, R23, R23, R12 ;  /* 0x00000017170c7223 */ /* 0x000fe2000000000c */
[----:B----4-:R-:W-:-:S04]  /*07e0*/  FADD R21, R21, -R20 ;  /* 0x8000001415157221 */ /* 0x010fc80000000000 */
[----:B------:R-:W-:Y:S01]  /*07f0*/  FFMA R12, R21, R21, R12 ;  /* 0x00000015150c7223 */ /* 0x000fe2000000000c */
[----:B------:R-:W-:-:S04]  /*0800*/  FADD R19, R19, -R18 ;  /* 0x8000001213137221 */ /* 0x000fc80000000000 */
        /* <DEDUP_REMOVED lines=8> */
[----:B------:R-:W-:-:S07]  /*0890*/  FFMA R12, R27, R27, R12 ;  /* 0x0000001b1b0c7223 */ /* 0x000fce000000000c */
.L_x_3:
        /* <DEDUP_REMOVED lines=23> */
[----:B------:R-:W-:-:S07]  /*0a10*/  FFMA R12, R21, R21, R12 ;  /* 0x00000015150c7223 */ /* 0x000fce000000000c */
.L_x_4:
[----:B------:R-:W-:Y:S05]  /*0a20*/  BRA.U !UP1, `(.L_x_0) ;  /* 0x00000001094c7547 */ /* 0x000fea000b800000 */
[----:B-----5:R-:W-:Y:S01]  /*0a30*/  IMAD.WIDE.U32 R6, R13, 0x4, R6 ;  /* 0x000000040d067825 */ /* 0x020fe200078e0006 */
[----:B------:R-:W-:-:S03]  /*0a40*/  UIADD3 UR4, UPT, UPT, -UR4, URZ, URZ ;  /* 0x000000ff04047290 */ /* 0x000fc6000fffe1ff */
[----:B------:R-:W-:Y:S01]  /*0a50*/  IMAD.WIDE.U32 R4, R13, 0x4, R4 ;  /* 0x000000040d047825 */ /* 0x000fe200078e0004 */
[----:B------:R-:W-:Y:S02]  /*0a60*/  MOV R9, R7 ;  /* 0x0000000700097202 */ /* 0x000fe40000000f00 */
[----:B------:R-:W-:Y:S02]  /*0a70*/  MOV R2, R4 ;  /* 0x0000000400027202 */ /* 0x000fe40000000f00 */
[----:B------:R-:W-:-:S07]  /*0a80*/  MOV R3, R5 ;  /* 0x0000000500037202 */ /* 0x000fce0000000f00 */
.L_x_5:
[----:B------:R-:W-:Y:S01]  /*0a90*/  MOV R5, R9 ;  /* 0x0000000900057202 */ /* 0x000fe20000000f00 */
[----:B------:R0:W2:Y:S01]  /*0aa0*/  LDG.E R0, desc[UR8][R2.64] ;  /* 0x0000000802007981 */ /* 0x0000a2000c1e1900 */
[----:B------:R-:W-:-:S05]  /*0ab0*/  MOV R4, R6 ;  /* 0x0000000600047202 */ /* 0x000fca0000000f00 */
[----:B------:R-:W2:Y:S01]  /*0ac0*/  LDG.E R5, desc[UR8][R4.64] ;  /* 0x0000000804057981 */ /* 0x000ea2000c1e1900 */
[----:B------:R-:W-:-:S04]  /*0ad0*/  UIADD3 UR4, UPT, UPT, UR4, 0x1, URZ ;  /* 0x0000000104047890 */ /* 0x000fc8000fffe0ff */
[----:B------:R-:W-:Y:S01]  /*0ae0*/  UISETP.NE.AND UP0, UPT, UR4, URZ, UPT ;  /* 0x000000ff0400728c */ /* 0x000fe2000bf05270 */
[----:B------:R-:W-:Y:S02]  /*0af0*/  IADD3 R6, P0, PT, R6, 0x4, RZ ;  /* 0x0000000406067810 */ /* 0x000fe40007f1e0ff */
[----:B0-----:R-:W-:Y:S02]  /*0b00*/  IADD3 R2, P1, PT, R2, 0x4, RZ ;  /* 0x0000000402027810 */ /* 0x001fe40007f3e0ff */
[----:B------:R-:W-:Y:S02]  /*0b10*/  IADD3.X R9, PT, PT, RZ, R9, RZ, P0, !PT ;  /* 0x00000009ff097210 */ /* 0x000fe400007fe4ff */
[----:B------:R-:W-:Y:S01]  /*0b20*/  IADD3.X R3, PT, PT, RZ, R3, RZ, P1, !PT ;  /* 0x00000003ff037210 */ /* 0x000fe20000ffe4ff */
[----:B--2---:R-:W-:-:S04]  /*0b30*/  FADD R7, R0, -R5 ;  /* 0x8000000500077221 */ /* 0x004fc80000000000 */
[----:B------:R-:W-:Y:S01]  /*0b40*/  FFMA R12, R7, R7, R12 ;  /* 0x00000007070c7223 */ /* 0x000fe2000000000c */
[----:B------:R-:W-:Y:S06]  /*0b50*/  BRA.U UP0, `(.L_x_5) ;  /* 0xfffffffd00cc7547 */ /* 0x000fec000b83ffff */
.L_x_0:
[----:B------:R-:W-:Y:S01]  /*0b60*/  IADD3 R0, PT, PT, R12, -0xd000000, RZ ;  /* 0xf30000000c007810 */ /* 0x000fe20007ffe0ff */
[----:B------:R0:W2:Y:S01]  /*0b70*/  MUFU.RSQ R3, R12 ;  /* 0x0000000c00037308 */ /* 0x0000a20000001400 */
[----:B------:R-:W-:Y:S02]  /*0b80*/  BSSY.RECONVERGENT B0, `(.L_x_6) ;  /* 0x000000b000007945 */ /* 0x000fe40003800200 */
[----:B------:R-:W-:-:S13]  /*0b90*/  ISETP.GT.U32.AND P0, PT, R0, 0x727fffff, PT ;  /* 0x727fffff0000780c */ /* 0x000fda0003f04070 */
[----:B0-----:R-:W-:Y:S05]  /*0ba0*/  @!P0 BRA `(.L_x_7) ;  /* 0x0000000000108947 */ /* 0x001fea0003800000 */
[----:B------:R-:W-:Y:S02]  /*0bb0*/  MOV R0, R12 ;  /* 0x0000000c00007202 */ /* 0x000fe40000000f00 */
[----:B-----5:R-:W-:-:S07]  /*0bc0*/  MOV R7, 0xbe0 ;  /* 0x00000be000077802 */ /* 0x020fce0000000f00 */
[----:B-123--:R-:W-:Y:S05]  /*0bd0*/  CALL.REL.NOINC `($__internal_0_$__cuda_sm20_sqrt_rn_f32_slowpath) ;  /* 0x0000000000307944 */ /* 0x00efea0003c00000 */
[----:B------:R-:W-:Y:S05]  /*0be0*/  BRA `(.L_x_8) ;  /* 0x0000000000107947 */ /* 0x000fea0003800000 */
.L_x_7:
[C---:B--2--5:R-:W-:Y:S01]  /*0bf0*/  FMUL.FTZ R5, R3.reuse, R12 ;  /* 0x0000000c03057220 */ /* 0x064fe20000410000 */
[----:B------:R-:W-:-:S03]  /*0c00*/  FMUL.FTZ R0, R3, 0.5 ;  /* 0x3f00000003007820 */ /* 0x000fc60000410000 */
[----:B------:R-:W-:-:S04]  /*0c10*/  FFMA R12, -R5, R5, R12 ;  /* 0x00000005050c7223 */ /* 0x000fc8000000010c */
[----:B------:R-:W-:-:S07]  /*0c20*/  FFMA R5, R12, R0, R5 ;  /* 0x000000000c057223 */ /* 0x000fce0000000005 */
.L_x_8:
[----:B------:R-:W-:Y:S05]  /*0c30*/  BSYNC.RECONVERGENT B0 ;  /* 0x0000000000007941 */ /* 0x000fea0003800200 */
.L_x_6:
[----:B------:R-:W0:Y:S01]  /*0c40*/  LDC.64 R2, c[0x0][0x380] ;  /* 0x0000e000ff027b82 */ /* 0x000e220000000a00 */
[----:B------:R-:W1:Y:S02]  /*0c50*/  LDCU UR4, c[0x0][0x360] ;  /* 0x00006c00ff0477ac */ /* 0x000e640008000800 */
[----:B-1-3--:R-:W-:-:S04]  /*0c60*/  IMAD R11, R10, UR4, R11 ;  /* 0x000000040a0b7c24 */ /* 0x00afc8000f8e020b */
[----:B0-----:R-:W-:-:S05]  /*0c70*/  IMAD.WIDE.U32 R2, R11, 0x4, R2 ;  /* 0x000000040b027825 */ /* 0x001fca00078e0002 */
[----:B------:R-:W-:Y:S01]  /*0c80*/  STG.E desc[UR8][R2.64], R5 ;  /* 0x0000000502007986 */ /* 0x000fe2000c101908 */
[----:B------:R-:W-:Y:S05]  /*0c90*/  EXIT ;  /* 0x000000000000794d */ /* 0x000fea0003800000 */
        .weak           $__internal_0_$__cuda_sm20_sqrt_rn_f32_slowpath
        .type           $__internal_0_$__cuda_sm20_sqrt_rn_f32_slowpath,@function
        .size           $__internal_0_$__cuda_sm20_sqrt_rn_f32_slowpath,(.L_x_11 - $__internal_0_$__cuda_sm20_sqrt_rn_f32_slowpath)
$__internal_0_$__cuda_sm20_sqrt_rn_f32_slowpath:
[----:B------:R-:W-:-:S13]  /*0ca0*/  LOP3.LUT P0, RZ, R0, 0x7fffffff, RZ, 0xc0, !PT ;  /* 0x7fffffff00ff7812 */ /* 0x000fda000780c0ff */
[----:B------:R-:W-:Y:S01]  /*0cb0*/  @!P0 MOV R2, R0 ;  /* 0x0000000000028202 */ /* 0x000fe20000000f00 */
[----:B------:R-:W-:Y:S06]  /*0cc0*/  @!P0 BRA `(.L_x_9) ;  /* 0x0000000000408947 */ /* 0x000fec0003800000 */
[----:B------:R-:W-:-:S13]  /*0cd0*/  FSETP.GEU.FTZ.AND P0, PT, R0, RZ, PT ;  /* 0x000000ff0000720b */ /* 0x000fda0003f1e000 */
[----:B------:R-:W-:Y:S01]  /*0ce0*/  @!P0 MOV R2, 0x7fffffff ;  /* 0x7fffffff00028802 */ /* 0x000fe20000000f00 */
[----:B------:R-:W-:Y:S06]  /*0cf0*/  @!P0 BRA `(.L_x_9) ;  /* 0x0000000000348947 */ /* 0x000fec0003800000 */
[----:B------:R-:W-:-:S13]  /*0d00*/  FSETP.GTU.FTZ.AND P0, PT, |R0|, +INF , PT ;  /* 0x7f8000000000780b */ /* 0x000fda0003f1c200 */
[----:B------:R-:W-:Y:S01]  /*0d10*/  @P0 FADD.FTZ R2, R0, 1 ;  /* 0x3f80000000020421 */ /* 0x000fe20000010000 */
[----:B------:R-:W-:Y:S06]  /*0d20*/  @P0 BRA `(.L_x_9) ;  /* 0x0000000000280947 */ /* 0x000fec0003800000 */
[----:B------:R-:W-:-:S13]  /*0d30*/  FSETP.NEU.FTZ.AND P0, PT, |R0|, +INF , PT ;  /* 0x7f8000000000780b */ /* 0x000fda0003f1d200 */
[----:B------:R-:W-:-:S04]  /*0d40*/  @P0 FFMA R3, R0, 1.84467440737095516160e+19, RZ ;  /* 0x5f80000000030823 */ /* 0x000fc800000000ff */
[----:B------:R-:W0:Y:S02]  /*0d50*/  @P0 MUFU.RSQ R2, R3 ;  /* 0x0000000300020308 */ /* 0x000e240000001400 */
[----:B0-----:R-:W-:Y:S01]  /*0d60*/  @P0 FMUL.FTZ R4, R3, R2 ;  /* 0x0000000203040220 */ /* 0x001fe20000410000 */
[----:B------:R-:W-:Y:S01]  /*0d70*/  @P0 FMUL.FTZ R6, R2, 0.5 ;  /* 0x3f00000002060820 */ /* 0x000fe20000410000 */
[----:B------:R-:W-:Y:S02]  /*0d80*/  @!P0 MOV R2, R0 ;  /* 0x0000000000028202 */ /* 0x000fe40000000f00 */
[----:B------:R-:W-:-:S04]  /*0d90*/  @P0 FADD.FTZ R5, -R4, -RZ ;  /* 0x800000ff04050221 */ /* 0x000fc80000010100 */
[----:B------:R-:W-:-:S04]  /*0da0*/  @P0 FFMA R5, R4, R5, R3 ;  /* 0x0000000504050223 */ /* 0x000fc80000000003 */
[----:B------:R-:W-:-:S04]  /*0db0*/  @P0 FFMA R5, R5, R6, R4 ;  /* 0x0000000605050223 */ /* 0x000fc80000000004 */
[----:B------:R-:W-:-:S07]  /*0dc0*/  @P0 FMUL.FTZ R2, R5, 2.3283064365386962891e-10 ;  /* 0x2f80000005020820 */ /* 0x000fce0000410000 */
.L_x_9:
[----:B------:R-:W-:Y:S01]  /*0dd0*/  HFMA2 R3, -RZ, RZ, 0, 0 ;  /* 0x00000000ff037431 */ /* 0x000fe200000001ff */
[----:B------:R-:W-:Y:S02]  /*0de0*/  MOV R5, R2 ;  /* 0x0000000200057202 */ /* 0x000fe40000000f00 */
[----:B------:R-:W-:-:S04]  /*0df0*/  MOV R2, R7 ;  /* 0x0000000700027202 */ /* 0x000fc80000000f00 */
[----:B------:R-:W-:Y:S05]  /*0e00*/  RET.REL.NODEC R2 `(_Z15ComputeDistancePfPS_S0_i) ;  /* 0xfffffff0027c7950 */ /* 0x000fea0003c3ffff */
.L_x_10:
[----:B------:R-:W-:-:S00]  /*0e10*/  BRA `(.L_x_10) ;  /* 0xfffffffc00fc7947 */ /* 0x000fc0000383ffff */
[----:B------:R-:W-:-:S00]  /*0e20*/  NOP ;  /* 0x0000000000007918 */ /* 0x000fc00000000000 */
        /* <DEDUP_REMOVED lines=13> */
.L_x_11:


//--------------------- .nv.shared.reserved.0     --------------------------
	.section	.nv.shared.reserved.0,"aw",@nobits
	.weak		__nv_reservedSMEM_offset_0_alias
	.size		__nv_reservedSMEM_offset_0_alias, 0, 64
	.other		__nv_reservedSMEM_offset_0_alias,@"STO_CUDA_RESERVED_SHARED STV_DEFAULT"
__nv_reservedSMEM_offset_0_alias:
	.zero		0
	.zero		64


//--------------------- .nv.constant0._Z15ComputeDistancePfPS_S0_i --------------------------
	.section	.nv.constant0._Z15ComputeDistancePfPS_S0_i,"a",@progbits
	.sectionflags	@""
	.align	4
.nv.constant0._Z15ComputeDistancePfPS_S0_i:
	.zero		924


//--------------------- SYMBOLS --------------------------

	.type		.nv.reservedSmem.offset0,@object
	.size		.nv.reservedSmem.offset0,0x4
